	.headerflags	@"EF_CUDA_TEXMODE_UNIFIED EF_CUDA_64BIT_ADDRESS EF_CUDA_ACCELERATORS EF_CUDA_SM90 EF_CUDA_VIRTUAL_SM(EF_CUDA_SM90)"
	.elftype	@"ET_EXEC"


//--------------------- .nv.info                  --------------------------
	.section	.nv.info,"",@"SHT_CUDA_INFO"
	.align	4


	//----- nvinfo : EIATTR_REGCOUNT
	.align		4
        /*0000*/ 	.byte	0x04, 0x2f
        /*0002*/ 	.short	(.L_3 - .L_2)
	.align		4
.L_2:
        /*0004*/ 	.word	index@(triton_poi_fused__native_batch_norm_legit_no_training_add_convolution_div_eq_masked_fill_mul_ones_like_relu_sub_6)
        /*0008*/ 	.word	0x0000001c


	//----- nvinfo : EIATTR_MIN_STACK_SIZE
	.align		4
.L_3:
        /*000c*/ 	.byte	0x04, 0x12
        /*000e*/ 	.short	(.L_5 - .L_4)
	.align		4
.L_4:
        /*0010*/ 	.word	index@(triton_poi_fused__native_batch_norm_legit_no_training_add_convolution_div_eq_masked_fill_mul_ones_like_relu_sub_6)
        /*0014*/ 	.word	0x00000000


	//----- nvinfo : EIATTR_FRAME_SIZE
	.align		4
.L_5:
        /*0018*/ 	.byte	0x04, 0x11
        /*001a*/ 	.short	(.L_7 - .L_6)
	.align		4
.L_6:
        /*001c*/ 	.word	index@(triton_poi_fused__native_batch_norm_legit_no_training_add_convolution_div_eq_masked_fill_mul_ones_like_relu_sub_6)
        /*0020*/ 	.word	0x00000000


	//----- nvinfo : EIATTR_MIN_STACK_SIZE
	.align		4
.L_7:
        /*0024*/ 	.byte	0x04, 0x12
        /*0026*/ 	.short	(.L_9 - .L_8)
	.align		4
.L_8:
        /*0028*/ 	.word	index@(triton_poi_fused__native_batch_norm_legit_no_training_add_convolution_div_eq_masked_fill_mul_ones_like_relu_sub_6)
        /*002c*/ 	.word	0x00000000
.L_9:


//--------------------- .nv.info.triton_poi_fused__native_batch_norm_legit_no_training_add_convolution_div_eq_masked_fill_mul_ones_like_relu_sub_6 --------------------------
	.section	.nv.info.triton_poi_fused__native_batch_norm_legit_no_training_add_convolution_div_eq_masked_fill_mul_ones_like_relu_sub_6,"",@"SHT_CUDA_INFO"
	.sectionflags	@""
	.align	4


	//----- nvinfo : EIATTR_CUDA_API_VERSION
	.align		4
        /*0000*/ 	.byte	0x04, 0x37
        /*0002*/ 	.short	(.L_11 - .L_10)
.L_10:
        /*0004*/ 	.word	0x0000007c


	//----- nvinfo : EIATTR_KPARAM_INFO
	.align		4
.L_11:
        /*0008*/ 	.byte	0x04, 0x17
        /*000a*/ 	.short	(.L_13 - .L_12)
.L_12:
        /*000c*/ 	.word	0x00000000
        /*0010*/ 	.short	0x0009
        /*0012*/ 	.short	0x0048
        /*0014*/ 	.byte	0x00, 0xf0, 0x11, 0x00


	//----- nvinfo : EIATTR_KPARAM_INFO
	.align		4
.L_13:
        /*0018*/ 	.byte	0x04, 0x17
        /*001a*/ 	.short	(.L_15 - .L_14)
.L_14:
        /*001c*/ 	.word	0x00000000
        /*0020*/ 	.short	0x0008
        /*0022*/ 	.short	0x0040
        /*0024*/ 	.byte	0x00, 0xf4, 0x21, 0x00


	//----- nvinfo : EIATTR_KPARAM_INFO
	.align		4
.L_15:
        /*0028*/ 	.byte	0x04, 0x17
        /*002a*/ 	.short	(.L_17 - .L_16)
.L_16:
        /*002c*/ 	.word	0x00000000
        /*0030*/ 	.short	0x0007
        /*0032*/ 	.short	0x0038
        /*0034*/ 	.byte	0x00, 0xf4, 0x21, 0x00


	//----- nvinfo : EIATTR_KPARAM_INFO
	.align		4
.L_17:
        /*0038*/ 	.byte	0x04, 0x17
        /*003a*/ 	.short	(.L_19 - .L_18)
.L_18:
        /*003c*/ 	.word	0x00000000
        /*0040*/ 	.short	0x0006
        /*0042*/ 	.short	0x0030
        /*0044*/ 	.byte	0x00, 0xf4, 0x21, 0x00


	//----- nvinfo : EIATTR_KPARAM_INFO
	.align		4
.L_19:
        /*0048*/ 	.byte	0x04, 0x17
        /*004a*/ 	.short	(.L_21 - .L_20)
.L_20:
        /*004c*/ 	.word	0x00000000
        /*0050*/ 	.short	0x0005
        /*0052*/ 	.short	0x0028
        /*0054*/ 	.byte	0x00, 0xf4, 0x21, 0x00


	//----- nvinfo : EIATTR_KPARAM_INFO
	.align		4
.L_21:
        /*0058*/ 	.byte	0x04, 0x17
        /*005a*/ 	.short	(.L_23 - .L_22)
.L_22:
        /*005c*/ 	.word	0x00000000
        /*0060*/ 	.short	0x0004
        /*0062*/ 	.short	0x0020
        /*0064*/ 	.byte	0x00, 0xf4, 0x21, 0x00


	//----- nvinfo : EIATTR_KPARAM_INFO
	.align		4
.L_23:
        /*0068*/ 	.byte	0x04, 0x17
        /*006a*/ 	.short	(.L_25 - .L_24)
.L_24:
        /*006c*/ 	.word	0x00000000
        /*0070*/ 	.short	0x0003
        /*0072*/ 	.short	0x0018
        /*0074*/ 	.byte	0x00, 0xf4, 0x21, 0x00


	//----- nvinfo : EIATTR_KPARAM_INFO
	.align		4
.L_25:
        /*0078*/ 	.byte	0x04, 0x17
        /*007a*/ 	.short	(.L_27 - .L_26)
.L_26:
        /*007c*/ 	.word	0x00000000
        /*0080*/ 	.short	0x0002
        /*0082*/ 	.short	0x0010
        /*0084*/ 	.byte	0x00, 0xf4, 0x21, 0x00


	//----- nvinfo : EIATTR_KPARAM_INFO
	.align		4
.L_27:
        /*0088*/ 	.byte	0x04, 0x17
        /*008a*/ 	.short	(.L_29 - .L_28)
.L_28:
        /*008c*/ 	.word	0x00000000
        /*0090*/ 	.short	0x0001
        /*0092*/ 	.short	0x0008
        /*0094*/ 	.byte	0x00, 0xf4, 0x21, 0x00


	//----- nvinfo : EIATTR_KPARAM_INFO
	.align		4
.L_29:
        /*0098*/ 	.byte	0x04, 0x17
        /*009a*/ 	.short	(.L_31 - .L_30)
.L_30:
        /*009c*/ 	.word	0x00000000
        /*00a0*/ 	.short	0x0000
        /*00a2*/ 	.short	0x0000
        /*00a4*/ 	.byte	0x00, 0xf4, 0x21, 0x00


	//----- nvinfo : EIATTR_SPARSE_MMA_MASK
	.align		4
.L_31:
        /*00a8*/ 	.byte	0x03, 0x50
        /*00aa*/ 	.short	0x0000


	//----- nvinfo : EIATTR_MAXREG_COUNT
	.align		4
        /*00ac*/ 	.byte	0x03, 0x1b
        /*00ae*/ 	.short	0x00ff


	//----- nvinfo : EIATTR_EXIT_INSTR_OFFSETS
	.align		4
        /*00b0*/ 	.byte	0x04, 0x1c
        /*00b2*/ 	.short	(.L_33 - .L_32)


	//   ....[0]....
.L_32:
        /*00b4*/ 	.word	0x000006c0


	//   ....[1]....
        /*00b8*/ 	.word	0x000006e0


	//----- nvinfo : EIATTR_REQNTID
	.align		4
.L_33:
        /*00bc*/ 	.byte	0x04, 0x10
        /*00be*/ 	.short	(.L_35 - .L_34)
.L_34:
        /*00c0*/ 	.word	0x00000080
        /*00c4*/ 	.word	0x00000001
        /*00c8*/ 	.word	0x00000001


	//----- nvinfo : EIATTR_CBANK_PARAM_SIZE
	.align		4
.L_35:
        /*00cc*/ 	.byte	0x03, 0x19
        /*00ce*/ 	.short	0x004c


	//----- nvinfo : EIATTR_PARAM_CBANK
	.align		4
        /*00d0*/ 	.byte	0x04, 0x0a
        /*00d2*/ 	.short	(.L_37 - .L_36)
	.align		4
.L_36:
        /*00d4*/ 	.word	index@(.nv.constant0.triton_poi_fused__native_batch_norm_legit_no_training_add_convolution_div_eq_masked_fill_mul_ones_like_relu_sub_6)
        /*00d8*/ 	.short	0x0210
        /*00da*/ 	.short	0x004c


	//----- nvinfo : EIATTR_SW_WAR
	.align		4
.L_37:
        /*00dc*/ 	.byte	0x04, 0x36
        /*00de*/ 	.short	(.L_39 - .L_38)
.L_38:
        /*00e0*/ 	.word	0x00000008
.L_39:


//--------------------- .nv.callgraph             --------------------------
	.section	.nv.callgraph,"",@"SHT_CUDA_CALLGRAPH"
	.align	4
	.sectionentsize	8
	.align		4
        /*0000*/ 	.word	0x00000000
	.align		4
        /*0004*/ 	.word	0xffffffff
	.align		4
        /*0008*/ 	.word	0x00000000
	.align		4
        /*000c*/ 	.word	0xfffffffe
	.align		4
        /*0010*/ 	.word	0x00000000
	.align		4
        /*0014*/ 	.word	0xfffffffd
	.align		4
        /*0018*/ 	.word	0x00000000
	.align		4
        /*001c*/ 	.word	0xfffffffc


//--------------------- .nv.constant4             --------------------------
	.section	.nv.constant4,"a",@progbits
	.align	8
	.align		8
.nv.constant4:
        /*0000*/ 	.dword	_$_str
	.align		8
        /*0008*/ 	.dword	_$_str_$_2


//--------------------- .text.triton_poi_fused__native_batch_norm_legit_no_training_add_convolution_div_eq_masked_fill_mul_ones_like_relu_sub_6 --------------------------
	.section	.text.triton_poi_fused__native_batch_norm_legit_no_training_add_convolution_div_eq_masked_fill_mul_ones_like_relu_sub_6,"ax",@progbits
	.align	128
        .global         triton_poi_fused__native_batch_norm_legit_no_training_add_convolution_div_eq_masked_fill_mul_ones_like_relu_sub_6
        .type           triton_poi_fused__native_batch_norm_legit_no_training_add_convolution_div_eq_masked_fill_mul_ones_like_relu_sub_6,@function
        .size           triton_poi_fused__native_batch_norm_legit_no_training_add_convolution_div_eq_masked_fill_mul_ones_like_relu_sub_6,(.L_x_1 - triton_poi_fused__native_batch_norm_legit_no_training_add_convolution_div_eq_masked_fill_mul_ones_like_relu_sub_6)
        .other          triton_poi_fused__native_batch_norm_legit_no_training_add_convolution_div_eq_masked_fill_mul_ones_like_relu_sub_6,@"STO_CUDA_ENTRY STV_DEFAULT"
triton_poi_fused__native_batch_norm_legit_no_training_add_convolution_div_eq_masked_fill_mul_ones_like_relu_sub_6:
.text.triton_poi_fused__native_batch_norm_legit_no_training_add_convolution_div_eq_masked_fill_mul_ones_like_relu_sub_6:
[----:B------:R-:W0:Y:S01]  /*0000*/  LDC R1, c[0x0][0x28] ;  /* 0x00000a00ff017b82 */ /* 0x000e220000000800 */
[----:B------:R-:W1:Y:S07]  /*0010*/  S2R R0, SR_TID.X ;  /* 0x0000000000007919 */ /* 0x000e6e0000002100 */
[----:B------:R-:W2:Y:S01]  /*0020*/  LDC.64 R18, c[0x0][0x220] ;  /* 0x00008800ff127b82 */ /* 0x000ea20000000a00 */
[----:B------:R-:W3:Y:S07]  /*0030*/  S2R R3, SR_CTAID.X ;  /* 0x0000000000037919 */ /* 0x000eee0000002500 */
[----:B------:R-:W4:Y:S08]  /*0040*/  LDC.64 R4, c[0x0][0x230] ;  /* 0x00008c00ff047b82 */ /* 0x000f300000000a00 */
[----:B------:R-:W5:Y:S08]  /*0050*/  LDC.64 R8, c[0x0][0x218] ;  /* 0x00008600ff087b82 */ /* 0x000f700000000a00 */
[----:B------:R-:W5:Y:S01]  /*0060*/  LDC.64 R6, c[0x0][0x210] ;  /* 0x00008400ff067b82 */ /* 0x000f620000000a00 */
[----:B------:R-:W-:Y:S01]  /*0070*/  ULDC.64 UR4, c[0x0][0x208] ;  /* 0x0000820000047ab9 */ /* 0x000fe20000000a00 */
[----:B-1----:R-:W-:-:S02]  /*0080*/  SHF.L.U32 R0, R0, 0x1, RZ ;  /* 0x0000000100007819 */ /* 0x002fc400000006ff */
[----:B------:R-:W-:Y:S02]  /*0090*/  CS2R R16, SRZ ;  /* 0x0000000000107805 */ /* 0x000fe4000001ff00 */
[----:B------:R-:W-:Y:S02]  /*00a0*/  CS2R R14, SRZ ;  /* 0x00000000000e7805 */ /* 0x000fe4000001ff00 */
[----:B------:R-:W1:Y:S01]  /*00b0*/  LDC.64 R22, c[0x0][0x238] ;  /* 0x00008e00ff167b82 */ /* 0x000e620000000a00 */
[----:B------:R-:W-:Y:S02]  /*00c0*/  LOP3.LUT R0, R0, 0xfe, RZ, 0xc0, !PT ;  /* 0x000000fe00007812 */ /* 0x000fe400078ec0ff */
[----:B---3--:R-:W-:Y:S02]  /*00d0*/  SHF.R.S32.HI R2, RZ, 0x17, R3 ;  /* 0x00000017ff027819 */ /* 0x008fe40000011403 */
[----:B------:R-:W-:Y:S02]  /*00e0*/  LEA R0, R3, R0, 0x8 ;  /* 0x0000000003007211 */ /* 0x000fe400078e40ff */
[----:B------:R-:W-:Y:S01]  /*00f0*/  SGXT R3, R2, 0x1 ;  /* 0x000000010203781a */ /* 0x000fe20000000200 */
[----:B------:R-:W3:Y:S01]  /*0100*/  LDC.64 R24, c[0x0][0x240] ;  /* 0x00009000ff187b82 */ /* 0x000ee20000000a00 */
[C---:B------:R-:W-:Y:S01]  /*0110*/  ISETP.GE.AND P0, PT, R0.reuse, 0x800, PT ;  /* 0x000008000000780c */ /* 0x040fe20003f06270 */
[----:B--2---:R-:W-:Y:S01]  /*0120*/  IMAD.WIDE R18, R0, 0x4, R18 ;  /* 0x0000000400127825 */ /* 0x004fe200078e0212 */
[----:B------:R-:W-:-:S02]  /*0130*/  LEA.HI R10, R3, R0, RZ, 0x5 ;  /* 0x00000000030a7211 */ /* 0x000fc400078f28ff */
[----:B------:R-:W-:Y:S02]  /*0140*/  CS2R R2, SRZ ;  /* 0x0000000000027805 */ /* 0x000fe4000001ff00 */
[----:B------:R-:W-:-:S04]  /*0150*/  LOP3.LUT R11, R10, 0xffffffe0, RZ, 0xc0, !PT ;  /* 0xffffffe00a0b7812 */ /* 0x000fc800078ec0ff */
[----:B------:R-:W-:-:S03]  /*0160*/  IADD3 R10, R0, -R11, RZ ;  /* 0x8000000b000a7210 */ /* 0x000fc60007ffe0ff */
[----:B------:R2:W3:Y:S02]  /*0170*/  @!P0 LDG.E.64 R2, desc[UR4][R18.64] ;  /* 0x0000000412028981 */ /* 0x0004e4000c1e1b00 */
[----:B----4-:R-:W-:-:S05]  /*0180*/  IMAD.WIDE R20, R10, 0x4, R4 ;  /* 0x000000040a147825 */ /* 0x010fca00078e0204 */
[----:B------:R1:W4:Y:S01]  /*0190*/  @!P0 LDG.E.EL.64 R16, desc[UR4][R20.64] ;  /* 0x0000000414108981 */ /* 0x000322000c2e1b00 */
[----:B------:R-:W-:Y:S01]  /*01a0*/  CS2R R4, SRZ ;  /* 0x0000000000047805 */ /* 0x000fe2000001ff00 */
[----:B-----5:R-:W-:Y:S01]  /*01b0*/  IMAD.WIDE R12, R10, 0x4, R8 ;  /* 0x000000040a0c7825 */ /* 0x020fe200078e0208 */
[----:B--2---:R-:W2:Y:S03]  /*01c0*/  LDC.64 R18, c[0x0][0x228] ;  /* 0x00008a00ff127b82 */ /* 0x004ea60000000a00 */
[----:B0-----:R-:W-:Y:S01]  /*01d0*/  IMAD.WIDE R6, R0, 0x4, R6 ;  /* 0x0000000400067825 */ /* 0x001fe200078e0206 */
[----:B------:R0:W5:Y:S04]  /*01e0*/  @!P0 LDG.E.EL.64 R4, desc[UR4][R12.64] ;  /* 0x000000040c048981 */ /* 0x000168000c2e1b00 */
[----:B------:R-:W5:Y:S01]  /*01f0*/  @!P0 LDG.E.64 R14, desc[UR4][R6.64] ;  /* 0x00000004060e8981 */ /* 0x000f62000c1e1b00 */
[----:B------:R-:W-:Y:S01]  /*0200*/  CS2R R8, SRZ ;  /* 0x0000000000087805 */ /* 0x000fe2000001ff00 */
[----:B-1----:R-:W-:-:S04]  /*0210*/  IMAD.WIDE R20, R10, 0x4, R22 ;  /* 0x000000040a147825 */ /* 0x002fc800078e0216 */
[----:B---3--:R-:W-:Y:S01]  /*0220*/  IMAD.WIDE R22, R10, 0x4, R24 ;  /* 0x000000040a167825 */ /* 0x008fe200078e0218 */
[----:B0-----:R-:W-:-:S06]  /*0230*/  CS2R R12, SRZ ;  /* 0x00000000000c7805 */ /* 0x001fcc000001ff00 */
[----:B------:R-:W3:Y:S01]  /*0240*/  @!P0 LDG.E.EL.64 R12, desc[UR4][R20.64] ;  /* 0x00000004140c8981 */ /* 0x000ee2000c2e1b00 */
[----:B--2---:R-:W-:Y:S01]  /*0250*/  IMAD.WIDE R18, R10, 0x4, R18 ;  /* 0x000000040a127825 */ /* 0x004fe200078e0212 */
[----:B------:R-:W-:-:S04]  /*0260*/  CS2R R10, SRZ ;  /* 0x00000000000a7805 */ /* 0x000fc8000001ff00 */
[----:B------:R0:W2:Y:S04]  /*0270*/  @!P0 LDG.E.EL.64 R8, desc[UR4][R18.64] ;  /* 0x0000000412088981 */ /* 0x0000a8000c2e1b00 */
[----:B------:R1:W3:Y:S01]  /*0280*/  @!P0 LDG.E.EL.64 R10, desc[UR4][R22.64] ;  /* 0x00000004160a8981 */ /* 0x0002e2000c2e1b00 */
[----:B0-----:R-:W-:Y:S01]  /*0290*/  HFMA2.MMA R18, -RZ, RZ, 1.625, 0 ;  /* 0x3e800000ff127435 */ /* 0x001fe200000001ff */
[C---:B------:R-:W-:Y:S02]  /*02a0*/  FSETP.NEU.AND P1, PT, R3.reuse, RZ, PT ;  /* 0x000000ff0300720b */ /* 0x040fe40003f2d000 */
[----:B------:R-:W-:Y:S02]  /*02b0*/  FSETP.NEU.AND P2, PT, R2, RZ, PT ;  /* 0x000000ff0200720b */ /* 0x000fe40003f4d000 */
[----:B------:R-:W-:Y:S01]  /*02c0*/  FSEL R25, R3, 1, P1 ;  /* 0x3f80000003197808 */ /* 0x000fe20000800000 */
[----:B----4-:R-:W-:Y:S01]  /*02d0*/  FADD R16, R16, 9.9999997473787516356e-06 ;  /* 0x3727c5ac10107421 */ /* 0x010fe20000000000 */
[----:B------:R-:W-:Y:S01]  /*02e0*/  FADD R17, R17, 9.9999997473787516356e-06 ;  /* 0x3727c5ac11117421 */ /* 0x000fe20000000000 */
[----:B------:R-:W-:-:S02]  /*02f0*/  FSEL R24, R2, 1, P2 ;  /* 0x3f80000002187808 */ /* 0x000fc40001000000 */
[C---:B------:R-:W-:Y:S02]  /*0300*/  FSETP.GT.AND P5, PT, |R25|.reuse, 8.50705917302346158658e+37, PT ;  /* 0x7e8000001900780b */ /* 0x040fe40003fa4200 */
[----:B------:R-:W0:Y:S01]  /*0310*/  MUFU.SQRT R16, R16 ;  /* 0x0000001000107308 */ /* 0x000e220000002000 */
[----:B------:R-:W-:Y:S02]  /*0320*/  FSETP.GT.AND P3, PT, |R24|, 8.50705917302346158658e+37, PT ;  /* 0x7e8000001800780b */ /* 0x000fe40003f64200 */
[----:B------:R-:W-:-:S05]  /*0330*/  FSETP.GEU.AND P6, PT, |R25|, 1.175494350822287508e-38, PT ;  /* 0x008000001900780b */ /* 0x000fca0003fce200 */
[----:B------:R-:W4:Y:S01]  /*0340*/  MUFU.SQRT R17, R17 ;  /* 0x0000001100117308 */ /* 0x000f220000002000 */
[----:B------:R-:W-:Y:S01]  /*0350*/  FSETP.GEU.AND P4, PT, |R24|, 1.175494350822287508e-38, PT ;  /* 0x008000001800780b */ /* 0x000fe20003f8e200 */
[----:B-----5:R-:W-:Y:S01]  /*0360*/  FADD R15, R5, R15 ;  /* 0x0000000f050f7221 */ /* 0x020fe20000000000 */
[----:B------:R-:W-:-:S03]  /*0370*/  FADD R14, R4, R14 ;  /* 0x0000000e040e7221 */ /* 0x000fc60000000000 */
[----:B------:R-:W-:Y:S01]  /*0380*/  FADD R20, R15, -R5 ;  /* 0x800000050f147221 */ /* 0x000fe20000000000 */
[----:B------:R-:W-:Y:S01]  /*0390*/  FADD R21, R14, -R4 ;  /* 0x800000040e157221 */ /* 0x000fe20000000000 */
[----:B------:R-:W-:Y:S01]  /*03a0*/  @P5 FMUL R25, R25, 0.25 ;  /* 0x3e80000019195820 */ /* 0x000fe20000400000 */
[----:B------:R-:W-:Y:S01]  /*03b0*/  @P3 FMUL R24, R24, 0.25 ;  /* 0x3e80000018183820 */ /* 0x000fe20000400000 */
[----:B------:R-:W-:Y:S01]  /*03c0*/  @P5 FMUL R20, R20, 0.25 ;  /* 0x3e80000014145820 */ /* 0x000fe20000400000 */
[----:B------:R-:W-:Y:S01]  /*03d0*/  @P3 FMUL R21, R21, 0.25 ;  /* 0x3e80000015153820 */ /* 0x000fe20000400000 */
[----:B0-----:R-:W-:Y:S02]  /*03e0*/  FSETP.GT.AND P5, PT, R16, 8.50705917302346158658e+37, PT ;  /* 0x7e8000001000780b */ /* 0x001fe40003fa4000 */
[----:B----4-:R-:W-:Y:S01]  /*03f0*/  FSETP.GT.AND P3, PT, R17, 8.50705917302346158658e+37, PT ;  /* 0x7e8000001100780b */ /* 0x010fe20003f64000 */
[----:B------:R-:W-:Y:S01]  /*0400*/  @!P6 FMUL R25, R25, 16777216 ;  /* 0x4b8000001919e820 */ /* 0x000fe20000400000 */
[----:B------:R-:W-:Y:S01]  /*0410*/  @!P6 FMUL R20, R20, 16777216 ;  /* 0x4b8000001414e820 */ /* 0x000fe20000400000 */
[----:B------:R-:W-:Y:S01]  /*0420*/  @!P4 FMUL R24, R24, 16777216 ;  /* 0x4b8000001818c820 */ /* 0x000fe20000400000 */
[----:B------:R-:W-:Y:S01]  /*0430*/  @!P4 FMUL R21, R21, 16777216 ;  /* 0x4b8000001515c820 */ /* 0x000fe20000400000 */
[----:B------:R-:W-:-:S02]  /*0440*/  FSETP.GEU.AND P6, PT, R16, 1.175494350822287508e-38, PT ;  /* 0x008000001000780b */ /* 0x000fc40003fce000 */
[C---:B------:R-:W-:Y:S01]  /*0450*/  FSETP.GEU.AND P4, PT, R17.reuse, 1.175494350822287508e-38, PT ;  /* 0x008000001100780b */ /* 0x040fe20003f8e000 */
[----:B-1----:R-:W0:Y:S03]  /*0460*/  MUFU.RCP R22, R25 ;  /* 0x0000001900167308 */ /* 0x002e260000001000 */
[----:B------:R-:W-:Y:S02]  /*0470*/  @P5 FMUL R16, R16, 0.25 ;  /* 0x3e80000010105820 */ /* 0x000fe40000400000 */
[----:B------:R-:W-:-:S03]  /*0480*/  @P3 FMUL R17, R17, 0.25 ;  /* 0x3e80000011113820 */ /* 0x000fc60000400000 */
[----:B------:R-:W1:Y:S02]  /*0490*/  MUFU.RCP R23, R24 ;  /* 0x0000001800177308 */ /* 0x000e640000001000 */
[----:B------:R-:W-:Y:S02]  /*04a0*/  @!P6 FMUL R16, R16, 16777216 ;  /* 0x4b8000001010e820 */ /* 0x000fe40000400000 */
[----:B------:R-:W-:-:S04]  /*04b0*/  @!P4 FMUL R17, R17, 16777216 ;  /* 0x4b8000001111c820 */ /* 0x000fc80000400000 */
[----:B------:R-:W4:Y:S01]  /*04c0*/  MUFU.RCP R16, R16 ;  /* 0x0000001000107308 */ /* 0x000f220000001000 */
[----:B------:R-:W-:Y:S01]  /*04d0*/  FSEL R19, R18, 1, P5 ;  /* 0x3f80000012137808 */ /* 0x000fe20002800000 */
[----:B0-----:R-:W-:-:S06]  /*04e0*/  FFMA R22, R22, R20, R5 ;  /* 0x0000001416167223 */ /* 0x001fcc0000000005 */
[----:B------:R-:W0:Y:S01]  /*04f0*/  MUFU.RCP R17, R17 ;  /* 0x0000001100117308 */ /* 0x000e220000001000 */
[----:B-1----:R-:W-:Y:S01]  /*0500*/  FFMA R23, R23, R21, R4 ;  /* 0x0000001517177223 */ /* 0x002fe20000000004 */
[----:B------:R-:W-:Y:S01]  /*0510*/  FSEL R18, R18, 1, P3 ;  /* 0x3f80000012127808 */ /* 0x000fe20001800000 */
[----:B------:R-:W-:Y:S01]  /*0520*/  @!P6 FMUL R19, R19, 16777216 ;  /* 0x4b8000001313e820 */ /* 0x000fe20000400000 */
[----:B------:R-:W-:Y:S01]  /*0530*/  FSEL R22, R22, RZ, P1 ;  /* 0x000000ff16167208 */ /* 0x000fe20000800000 */
[----:B------:R-:W1:Y:S01]  /*0540*/  LDC.64 R4, c[0x0][0x248] ;  /* 0x00009200ff047b82 */ /* 0x000e620000000a00 */
[----:B------:R-:W-:Y:S01]  /*0550*/  FSEL R23, R23, RZ, P2 ;  /* 0x000000ff17177208 */ /* 0x000fe20001000000 */
[----:B------:R-:W-:Y:S01]  /*0560*/  @!P4 FMUL R18, R18, 16777216 ;  /* 0x4b8000001212c820 */ /* 0x000fe20000400000 */
[----:B----4-:R-:W-:Y:S01]  /*0570*/  FMUL R16, R16, R19 ;  /* 0x0000001310107220 */ /* 0x010fe20000400000 */
[----:B--2---:R-:W-:Y:S02]  /*0580*/  FADD R22, R22, -R9 ;  /* 0x8000000916167221 */ /* 0x004fe40000000000 */
[----:B------:R-:W-:-:S02]  /*0590*/  FADD R23, R23, -R8 ;  /* 0x8000000817177221 */ /* 0x000fc40000000000 */
[----:B------:R-:W2:Y:S01]  /*05a0*/  LDC.64 R8, c[0x0][0x250] ;  /* 0x00009400ff087b82 */ /* 0x000ea20000000a00 */
[----:B0-----:R-:W-:Y:S01]  /*05b0*/  FMUL R17, R17, R18 ;  /* 0x0000001211117220 */ /* 0x001fe20000400000 */
[----:B------:R-:W-:-:S03]  /*05c0*/  FMUL R23, R23, R16 ;  /* 0x0000001017177220 */ /* 0x000fc60000400000 */
[----:B------:R-:W-:Y:S01]  /*05d0*/  FMUL R22, R22, R17 ;  /* 0x0000001116167220 */ /* 0x000fe20000400000 */
[----:B---3--:R-:W-:-:S03]  /*05e0*/  FFMA R10, R23, R12, R10 ;  /* 0x0000000c170a7223 */ /* 0x008fc6000000000a */
[----:B------:R-:W-:Y:S02]  /*05f0*/  FFMA R11, R22, R13, R11 ;  /* 0x0000000d160b7223 */ /* 0x000fe4000000000b */
[----:B------:R-:W-:-:S03]  /*0600*/  FSETP.GEU.AND P1, PT, R10, RZ, PT ;  /* 0x000000ff0a00720b */ /* 0x000fc60003f2e000 */
[----:B------:R-:W-:Y:S02]  /*0610*/  FSETP.GEU.AND P2, PT, R11, RZ, PT ;  /* 0x000000ff0b00720b */ /* 0x000fe40003f4e000 */
[----:B------:R-:W-:Y:S02]  /*0620*/  FSET.BF.NEU.AND R12, R2, RZ, PT ;  /* 0x000000ff020c720a */ /* 0x000fe4000380d000 */
[----:B------:R-:W-:Y:S02]  /*0630*/  FSET.BF.NEU.AND R13, R3, RZ, PT ;  /* 0x000000ff030d720a */ /* 0x000fe4000380d000 */
[----:B------:R-:W-:Y:S02]  /*0640*/  FSEL R3, R10, RZ, P1 ;  /* 0x000000ff0a037208 */ /* 0x000fe40000800000 */
[----:B------:R-:W-:Y:S01]  /*0650*/  FSEL R2, R11, RZ, P2 ;  /* 0x000000ff0b027208 */ /* 0x000fe20001000000 */
[----:B-1----:R-:W-:-:S04]  /*0660*/  IMAD.WIDE R4, R0, 0x4, R4 ;  /* 0x0000000400047825 */ /* 0x002fc800078e0204 */
[----:B------:R-:W-:Y:S01]  /*0670*/  FMUL R10, R3, R12 ;  /* 0x0000000c030a7220 */ /* 0x000fe20000400000 */
[----:B------:R-:W-:Y:S01]  /*0680*/  FMUL R11, R2, R13 ;  /* 0x0000000d020b7220 */ /* 0x000fe20000400000 */
[----:B------:R0:W-:Y:S01]  /*0690*/  @!P0 STG.E.64 desc[UR4][R6.64], R14 ;  /* 0x0000000e06008986 */ /* 0x0001e2000c101b04 */
[----:B--2---:R-:W-:-:S03]  /*06a0*/  IMAD.WIDE R8, R0, 0x4, R8 ;  /* 0x0000000400087825 */ /* 0x004fc600078e0208 */
[----:B------:R0:W-:Y:S02]  /*06b0*/  @!P0 STG.E.64 desc[UR4][R4.64], R10 ;  /* 0x0000000a04008986 */ /* 0x0001e4000c101b04 */
[----:B0-----:R-:W-:Y:S05]  /*06c0*/  @P0 EXIT ;  /* 0x000000000000094d */ /* 0x001fea0003800000 */
[----:B------:R-:W-:Y:S01]  /*06d0*/  STG.E.64 desc[UR4][R8.64], R12 ;  /* 0x0000000c08007986 */ /* 0x000fe2000c101b04 */
[----:B------:R-:W-:Y:S05]  /*06e0*/  EXIT ;  /* 0x000000000000794d */ /* 0x000fea0003800000 */
.L_x_0:
[----:B------:R-:W-:-:S00]  /*06f0*/  BRA `(.L_x_0) ;  /* 0xfffffffc00fc7947 */ /* 0x000fc0000383ffff */
[----:B------:R-:W-:-:S00]  /*0700*/  NOP ;  /* 0x0000000000007918 */ /* 0x000fc00000000000 */
[----:B------:R-:W-:-:S00]  /*0710*/  NOP ;  /* 0x0000000000007918 */ /* 0x000fc00000000000 */
[----:B------:R-:W-:-:S00]  /*0720*/  NOP ;  /* 0x0000000000007918 */ /* 0x000fc00000000000 */
[----:B------:R-:W-:-:S00]  /*0730*/  NOP ;  /* 0x0000000000007918 */ /* 0x000fc00000000000 */
[----:B------:R-:W-:-:S00]  /*0740*/  NOP ;  /* 0x0000000000007918 */ /* 0x000fc00000000000 */
[----:B------:R-:W-:-:S00]  /*0750*/  NOP ;  /* 0x0000000000007918 */ /* 0x000fc00000000000 */
[----:B------:R-:W-:-:S00]  /*0760*/  NOP ;  /* 0x0000000000007918 */ /* 0x000fc00000000000 */
[----:B------:R-:W-:-:S00]  /*0770*/  NOP ;  /* 0x0000000000007918 */ /* 0x000fc00000000000 */
.L_x_1:


//--------------------- .nv.global.init           --------------------------
	.section	.nv.global.init,"aw",@progbits
.nv.global.init:
	.type		_$_str,@object
	.size		_$_str,(_$_str_$_2 - _$_str)
_$_str:
        /*0000*/ 	.byte	0x5f, 0x5f, 0x43, 0x55, 0x44, 0x41, 0x5f, 0x46, 0x54, 0x5a, 0x00
	.type		_$_str_$_2,@object
	.size		_$_str_$_2,(.L_1 - _$_str_$_2)
_$_str_$_2:
        /*000b*/ 	.byte	0x5f, 0x5f, 0x43, 0x55, 0x44, 0x41, 0x5f, 0x50, 0x52, 0x45, 0x43, 0x5f, 0x53, 0x51, 0x52, 0x54
        /*001b*/ 	.byte	0x00
.L_1:


//--------------------- .nv.constant0.triton_poi_fused__native_batch_norm_legit_no_training_add_convolution_div_eq_masked_fill_mul_ones_like_relu_sub_6 --------------------------
	.section	.nv.constant0.triton_poi_fused__native_batch_norm_legit_no_training_add_convolution_div_eq_masked_fill_mul_ones_like_relu_sub_6,"a",@progbits
	.sectionflags	@""
	.align	4
.nv.constant0.triton_poi_fused__native_batch_norm_legit_no_training_add_convolution_div_eq_masked_fill_mul_ones_like_relu_sub_6:
	.zero		604
